//
// Generated by NVIDIA NVVM Compiler
//
// Compiler Build ID: CL-36424714
// Cuda compilation tools, release 13.0, V13.0.88
// Based on NVVM 20.0.0
//

.version 9.0
.target sm_100
.address_size 64

	// .globl	kernel

.visible .entry kernel(
	.param .u32 kernel_param_0,
	.param .u32 kernel_param_1,
	.param .u64 kernel_param_2,
	.param .u64 .ptr .align 1 kernel_param_3,
	.param .u64 .ptr .align 1 kernel_param_4
)
{
	.reg .pred 	%p<2>;
	.reg .b32 	%r<17>;
	.reg .b64 	%rd<12>;

	ld.param.u32 	%r6, [kernel_param_0];
	ld.param.u64 	%rd2, [kernel_param_2];
	ld.param.u64 	%rd4, [kernel_param_3];
	ld.param.u64 	%rd3, [kernel_param_4];
	cvta.to.global.u64 	%rd5, %rd4;
	mov.u32 	%r7, %ctaid.x;
	mov.u32 	%r8, %ntid.x;
	mov.u32 	%r9, %tid.x;
	mad.lo.s32 	%r1, %r7, %r8, %r9;
	mov.u32 	%r10, %ctaid.y;
	mov.u32 	%r11, %ntid.y;
	mov.u32 	%r12, %tid.y;
	mad.lo.s32 	%r2, %r10, %r11, %r12;
	mad.lo.s32 	%r13, %r2, %r6, %r1;
	mul.wide.s32 	%rd6, %r13, 8;
	add.s64 	%rd7, %rd5, %rd6;
	ld.global.u64 	%rd1, [%rd7];
	cvt.u32.u64 	%r14, %rd1;
	setp.gt.u32 	%p1, %r14, 2147483646;
	mov.b32 	%r16, 4469538;
	@%p1 bra 	$L__BB0_2;
	cvta.to.global.u64 	%rd8, %rd3;
	shl.b64 	%rd9, %rd1, 2;
	and.b64  	%rd10, %rd9, 8589934588;
	add.s64 	%rd11, %rd8, %rd10;
	ld.global.u32 	%r16, [%rd11];
$L__BB0_2:
	shl.b32 	%r15, %r1, 2;
	sust.b.2d.b32.trap 	[%rd2, {%r15, %r2}], {%r16};
	ret;

}


// ===== COMPILED SASS (sm_100) =====

	.target	sm_100

	.elftype	@"ET_EXEC"


//--------------------- .note.nv.tkinfo           --------------------------
	.section	.note.nv.tkinfo,"",@"SHT_NOTE"
	.sectionflags	@"SHF_NOTE_NV_TKINFO"
	.tkinfo
        /*0018*/ 	.word	0x00000002
        /*0030*/ 	.string	""
        /*0030*/ 	.string	"ptxas"
        /*0030*/ 	.string	"Cuda compilation tools, release 13.0, V13.0.88"
        /*0030*/ 	.string	"Build cuda_13.0.r13.0/compiler.36424714_0"
        /*0030*/ 	.string	"-arch sm_100 -m 64 "



//--------------------- .note.nv.cuinfo           --------------------------
	.section	.note.nv.cuinfo,"",@"SHT_NOTE"
	.sectionflags	@"SHF_NOTE_NV_CUINFO"
        /*0018*/ 	.short	0x0002
        /*001a*/ 	.short	0x0064
        /*001c*/ 	.short	0x0082
	.zero		2


//--------------------- .nv.info                  --------------------------
	.section	.nv.info,"",@"SHT_CUDA_INFO"
	.align	4


	//----- nvinfo : EIATTR_REGCOUNT
	.align		4
        /*0000*/ 	.byte	0x04, 0x2f
        /*0002*/ 	.short	(.L_1 - .L_0)
	.align		4
.L_0:
        /*0004*/ 	.word	index@(kernel)
        /*0008*/ 	.word	0x0000000a


	//----- nvinfo : EIATTR_FRAME_SIZE
	.align		4
.L_1:
        /*000c*/ 	.byte	0x04, 0x11
        /*000e*/ 	.short	(.L_3 - .L_2)
	.align		4
.L_2:
        /*0010*/ 	.word	index@(kernel)
        /*0014*/ 	.word	0x00000000


	//----- nvinfo : EIATTR_MIN_STACK_SIZE
	.align		4
.L_3:
        /*0018*/ 	.byte	0x04, 0x12
        /*001a*/ 	.short	(.L_5 - .L_4)
	.align		4
.L_4:
        /*001c*/ 	.word	index@(kernel)
        /*0020*/ 	.word	0x00000000
.L_5:


//--------------------- .nv.compat                --------------------------
	.section	.nv.compat,"",@"SHT_CUDA_COMPAT_INFO"
	.align	4
        /*0000*/ 	.byte	0x02, 0x09, 0x00, 0x00, 0x02, 0x02, 0x02, 0x00, 0x02, 0x05, 0x05, 0x00, 0x03, 0x07, 0x01, 0x01
        /*0010*/ 	.byte	0x02, 0x03, 0x00, 0x00, 0x02, 0x06, 0x01, 0x00, 0x04, 0x0b, 0x08, 0x00, 0x09, 0x00, 0x00, 0x00
        /*0020*/ 	.byte	0x00, 0x00, 0x00, 0x00


//--------------------- .nv.info.kernel           --------------------------
	.section	.nv.info.kernel,"",@"SHT_CUDA_INFO"
	.sectionflags	@""
	.align	4


	//----- nvinfo : EIATTR_CUDA_API_VERSION
	.align		4
        /*0000*/ 	.byte	0x04, 0x37
        /*0002*/ 	.short	(.L_7 - .L_6)
.L_6:
        /*0004*/ 	.word	0x00000082


	//----- nvinfo : EIATTR_KPARAM_INFO
	.align		4
.L_7:
        /*0008*/ 	.byte	0x04, 0x17
        /*000a*/ 	.short	(.L_9 - .L_8)
.L_8:
        /*000c*/ 	.word	0x00000000
        /*0010*/ 	.short	0x0004
        /*0012*/ 	.short	0x0018
        /*0014*/ 	.byte	0x00, 0xf5, 0x21, 0x00


	//----- nvinfo : EIATTR_KPARAM_INFO
	.align		4
.L_9:
        /*0018*/ 	.byte	0x04, 0x17
        /*001a*/ 	.short	(.L_11 - .L_10)
.L_10:
        /*001c*/ 	.word	0x00000000
        /*0020*/ 	.short	0x0003
        /*0022*/ 	.short	0x0010
        /*0024*/ 	.byte	0x00, 0xf5, 0x21, 0x00


	//----- nvinfo : EIATTR_KPARAM_INFO
	.align		4
.L_11:
        /*0028*/ 	.byte	0x04, 0x17
        /*002a*/ 	.short	(.L_13 - .L_12)
.L_12:
        /*002c*/ 	.word	0x00000000
        /*0030*/ 	.short	0x0002
        /*0032*/ 	.short	0x0008
        /*0034*/ 	.byte	0x00, 0xf0, 0x21, 0x00


	//----- nvinfo : EIATTR_KPARAM_INFO
	.align		4
.L_13:
        /*0038*/ 	.byte	0x04, 0x17
        /*003a*/ 	.short	(.L_15 - .L_14)
.L_14:
        /*003c*/ 	.word	0x00000000
        /*0040*/ 	.short	0x0001
        /*0042*/ 	.short	0x0004
        /*0044*/ 	.byte	0x00, 0xf0, 0x11, 0x00


	//----- nvinfo : EIATTR_KPARAM_INFO
	.align		4
.L_15:
        /*0048*/ 	.byte	0x04, 0x17
        /*004a*/ 	.short	(.L_17 - .L_16)
.L_16:
        /*004c*/ 	.word	0x00000000
        /*0050*/ 	.short	0x0000
        /*0052*/ 	.short	0x0000
        /*0054*/ 	.byte	0x00, 0xf0, 0x11, 0x00


	//----- nvinfo : EIATTR_SPARSE_MMA_MASK
	.align		4
.L_17:
        /*0058*/ 	.byte	0x03, 0x50
        /*005a*/ 	.short	0x0000


	//----- nvinfo : EIATTR_MAXREG_COUNT
	.align		4
        /*005c*/ 	.byte	0x03, 0x1b
        /*005e*/ 	.short	0x00ff


	//----- nvinfo : EIATTR_MERCURY_ISA_VERSION
	.align		4
        /*0060*/ 	.byte	0x03, 0x5f
        /*0062*/ 	.short	0x0101


	//----- nvinfo : EIATTR_VRC_CTA_INIT_COUNT
	.align		4
        /*0064*/ 	.byte	0x02, 0x4a
	.zero		1
	.zero		1


	//----- nvinfo : EIATTR_EXIT_INSTR_OFFSETS
	.align		4
        /*0068*/ 	.byte	0x04, 0x1c
        /*006a*/ 	.short	(.L_19 - .L_18)


	//   ....[0]....
.L_18:
        /*006c*/ 	.word	0x000001f0


	//----- nvinfo : EIATTR_CRS_STACK_SIZE
	.align		4
.L_19:
        /*0070*/ 	.byte	0x04, 0x1e
        /*0072*/ 	.short	(.L_21 - .L_20)
.L_20:
        /*0074*/ 	.word	0x00000000


	//----- nvinfo : EIATTR_CBANK_PARAM_SIZE
	.align		4
.L_21:
        /*0078*/ 	.byte	0x03, 0x19
        /*007a*/ 	.short	0x0020


	//----- nvinfo : EIATTR_PARAM_CBANK
	.align		4
        /*007c*/ 	.byte	0x04, 0x0a
        /*007e*/ 	.short	(.L_23 - .L_22)
	.align		4
.L_22:
        /*0080*/ 	.word	index@(.nv.constant0.kernel)
        /*0084*/ 	.short	0x0380
        /*0086*/ 	.short	0x0020


	//----- nvinfo : EIATTR_SW_WAR
	.align		4
.L_23:
        /*0088*/ 	.byte	0x04, 0x36
        /*008a*/ 	.short	(.L_25 - .L_24)
.L_24:
        /*008c*/ 	.word	0x00000008
.L_25:


//--------------------- .nv.callgraph             --------------------------
	.section	.nv.callgraph,"",@"SHT_CUDA_CALLGRAPH"
	.align	4
	.sectionentsize	8
	.align		4
        /*0000*/ 	.word	0x00000000
	.align		4
        /*0004*/ 	.word	0xffffffff
	.align		4
        /*0008*/ 	.word	0x00000000
	.align		4
        /*000c*/ 	.word	0xfffffffe
	.align		4
        /*0010*/ 	.word	0x00000000
	.align		4
        /*0014*/ 	.word	0xfffffffd
	.align		4
        /*0018*/ 	.word	0x00000000
	.align		4
        /*001c*/ 	.word	0xfffffffc


//--------------------- .text.kernel              --------------------------
	.section	.text.kernel,"ax",@progbits
	.align	128
        .global         kernel
        .type           kernel,@function
        .size           kernel,(.L_x_3 - kernel)
        .other          kernel,@"STO_CUDA_ENTRY STV_DEFAULT"
kernel:
.text.kernel:
[----:B------:R-:W-:Y:S01]  /*0000*/  LDC R1, c[0x0][0x37c] ;  /* 0x0000df00ff017b82 */ /* 0x000fe20000000800 */
[----:B------:R-:W0:Y:S07]  /*0010*/  S2R R5, SR_TID.X ;  /* 0x0000000000057919 */ /* 0x000e2e0000002100 */
[----:B------:R-:W0:Y:S01]  /*0020*/  LDC R0, c[0x0][0x360] ;  /* 0x0000d800ff007b82 */ /* 0x000e220000000800 */
[----:B------:R-:W1:Y:S01]  /*0030*/  LDCU UR8, c[0x0][0x380] ;  /* 0x00007000ff0877ac */ /* 0x000e620008000800 */
[----:B------:R-:W2:Y:S01]  /*0040*/  S2R R4, SR_TID.Y ;  /* 0x0000000000047919 */ /* 0x000ea20000002200 */
[----:B------:R-:W3:Y:S05]  /*0050*/  LDCU.64 UR4, c[0x0][0x358] ;  /* 0x00006b00ff0477ac */ /* 0x000eea0008000a00 */
[----:B------:R-:W0:Y:S08]  /*0060*/  S2UR UR6, SR_CTAID.X ;  /* 0x00000000000679c3 */ /* 0x000e300000002500 */
[----:B------:R-:W2:Y:S08]  /*0070*/  S2UR UR7, SR_CTAID.Y ;  /* 0x00000000000779c3 */ /* 0x000eb00000002600 */
[----:B------:R-:W2:Y:S08]  /*0080*/  LDC R7, c[0x0][0x364] ;  /* 0x0000d900ff077b82 */ /* 0x000eb00000000800 */
[----:B------:R-:W4:Y:S01]  /*0090*/  LDC.64 R2, c[0x0][0x390] ;  /* 0x0000e400ff027b82 */ /* 0x000f220000000a00 */
[----:B0-----:R-:W-:-:S02]  /*00a0*/  IMAD R0, R0, UR6, R5 ;  /* 0x0000000600007c24 */ /* 0x001fc4000f8e0205 */
[----:B--2---:R-:W-:-:S04]  /*00b0*/  IMAD R7, R7, UR7, R4 ;  /* 0x0000000707077c24 */ /* 0x004fc8000f8e0204 */
[----:B-1----:R-:W-:-:S04]  /*00c0*/  IMAD R5, R7, UR8, R0 ;  /* 0x0000000807057c24 */ /* 0x002fc8000f8e0200 */
[----:B----4-:R-:W-:-:S06]  /*00d0*/  IMAD.WIDE R2, R5, 0x8, R2 ;  /* 0x0000000805027825 */ /* 0x010fcc00078e0202 */
[----:B---3--:R-:W2:Y:S01]  /*00e0*/  LDG.E.64 R2, desc[UR4][R2.64] ;  /* 0x0000000402027981 */ /* 0x008ea2000c1e1b00 */
[----:B------:R-:W-:Y:S01]  /*00f0*/  BSSY.RECONVERGENT B0, `(.L_x_0) ;  /* 0x000000c000007945 */ /* 0x000fe20003800200 */
[----:B------:R-:W-:Y:S01]  /*0100*/  IMAD.MOV.U32 R4, RZ, RZ, 0x443322 ;  /* 0x00443322ff047424 */ /* 0x000fe200078e00ff */
[----:B--2---:R-:W-:-:S13]  /*0110*/  ISETP.GT.U32.AND P0, PT, R2, 0x7ffffffe, PT ;  /* 0x7ffffffe0200780c */ /* 0x004fda0003f04070 */
[----:B------:R-:W-:Y:S05]  /*0120*/  @P0 BRA `(.L_x_1) ;  /* 0x0000000000200947 */ /* 0x000fea0003800000 */
[----:B------:R-:W0:Y:S01]  /*0130*/  LDCU.64 UR6, c[0x0][0x398] ;  /* 0x00007300ff0677ac */ /* 0x000e220008000a00 */
[C---:B------:R-:W-:Y:S02]  /*0140*/  SHF.L.U32 R4, R2.reuse, 0x2, RZ ;  /* 0x0000000202047819 */ /* 0x040fe400000006ff */
[----:B------:R-:W-:Y:S02]  /*0150*/  SHF.L.U64.HI R3, R2, 0x2, R3 ;  /* 0x0000000202037819 */ /* 0x000fe40000010203 */
[----:B------:R-:W-:Y:S02]  /*0160*/  LOP3.LUT R2, R4, 0xfffffffc, RZ, 0xc0, !PT ;  /* 0xfffffffc04027812 */ /* 0x000fe400078ec0ff */
[----:B------:R-:W-:Y:S02]  /*0170*/  LOP3.LUT R3, R3, 0x1, RZ, 0xc0, !PT ;  /* 0x0000000103037812 */ /* 0x000fe400078ec0ff */
[----:B0-----:R-:W-:-:S04]  /*0180*/  IADD3 R2, P0, PT, R2, UR6, RZ ;  /* 0x0000000602027c10 */ /* 0x001fc8000ff1e0ff */
[----:B------:R-:W-:-:S05]  /*0190*/  IADD3.X R3, PT, PT, R3, UR7, RZ, P0, !PT ;  /* 0x0000000703037c10 */ /* 0x000fca00087fe4ff */
[----:B------:R0:W5:Y:S04]  /*01a0*/  LDG.E R4, desc[UR4][R2.64] ;  /* 0x0000000402047981 */ /* 0x000168000c1e1900 */
.L_x_1:
[----:B------:R-:W-:Y:S05]  /*01b0*/  BSYNC.RECONVERGENT B0 ;  /* 0x0000000000007941 */ /* 0x000fea0003800200 */
.L_x_0:
[----:B------:R-:W1:Y:S01]  /*01c0*/  LDCU UR6, c[0x0][0x388] ;  /* 0x00007100ff0677ac */ /* 0x000e620008000800 */
[----:B------:R-:W-:-:S04]  /*01d0*/  IMAD.SHL.U32 R6, R0, 0x4, RZ ;  /* 0x0000000400067824 */ /* 0x000fc800078e00ff */
[----:B-1---5:R1:W-:Y:S02]  /*01e0*/  SUST.D.BA.2D.STRONG.SM.TRAP [R6], R4, UR6 ;  /* 0x70ff060406007f9d */ /* 0x0223e4000810a900 */
[----:B-1----:R-:W-:Y:S05]  /*01f0*/  EXIT ;  /* 0x000000000000794d */ /* 0x002fea0003800000 */
.L_x_2:
[----:B------:R-:W-:-:S00]  /*0200*/  BRA `(.L_x_2) ;  /* 0xfffffffc00fc7947 */ /* 0x000fc0000383ffff */
[----:B------:R-:W-:-:S00]  /*0210*/  NOP ;  /* 0x0000000000007918 */ /* 0x000fc00000000000 */
        /* <DEDUP_REMOVED lines=14> */
.L_x_3:


//--------------------- .nv.shared.reserved.0     --------------------------
	.section	.nv.shared.reserved.0,"aw",@nobits
	.weak		__nv_reservedSMEM_offset_0_alias
	.size		__nv_reservedSMEM_offset_0_alias, 0, 64
	.other		__nv_reservedSMEM_offset_0_alias,@"STO_CUDA_RESERVED_SHARED STV_DEFAULT"
__nv_reservedSMEM_offset_0_alias:
	.zero		0
	.zero		64


//--------------------- .nv.constant0.kernel      --------------------------
	.section	.nv.constant0.kernel,"a",@progbits
	.sectionflags	@""
	.align	4
.nv.constant0.kernel:
	.zero		928


//--------------------- SYMBOLS --------------------------

	.type		.nv.reservedSmem.offset0,@object
	.size		.nv.reservedSmem.offset0,0x4
